//
// Generated by NVIDIA NVVM Compiler
//
// Compiler Build ID: CL-36424714
// Cuda compilation tools, release 13.0, V13.0.88
// Based on NVVM 20.0.0
//

.version 9.0
.target sm_100
.address_size 64

	// .globl	fft_conv1d_kernel

.visible .entry fft_conv1d_kernel(
	.param .u64 .ptr .align 1 fft_conv1d_kernel_param_0,
	.param .u64 .ptr .align 1 fft_conv1d_kernel_param_1,
	.param .u64 .ptr .align 1 fft_conv1d_kernel_param_2,
	.param .u32 fft_conv1d_kernel_param_3,
	.param .u32 fft_conv1d_kernel_param_4,
	.param .u32 fft_conv1d_kernel_param_5,
	.param .u32 fft_conv1d_kernel_param_6
)
{
	.reg .pred 	%p<13>;
	.reg .b16 	%rs<175>;
	.reg .b32 	%r<41>;
	.reg .b32 	%f<141>;
	.reg .b64 	%rd<31>;

	ld.param.u64 	%rd11, [fft_conv1d_kernel_param_0];
	ld.param.u64 	%rd12, [fft_conv1d_kernel_param_1];
	ld.param.u64 	%rd10, [fft_conv1d_kernel_param_2];
	ld.param.u32 	%r28, [fft_conv1d_kernel_param_3];
	ld.param.u32 	%r25, [fft_conv1d_kernel_param_4];
	ld.param.u32 	%r26, [fft_conv1d_kernel_param_5];
	ld.param.u32 	%r27, [fft_conv1d_kernel_param_6];
	cvta.to.global.u64 	%rd1, %rd12;
	cvta.to.global.u64 	%rd2, %rd11;
	mov.u32 	%r1, %ctaid.x;
	mov.u32 	%r2, %tid.x;
	setp.ge.s32 	%p1, %r1, %r28;
	setp.ge.s32 	%p2, %r2, %r27;
	or.pred  	%p3, %p1, %p2;
	@%p3 bra 	$L__BB0_15;
	setp.lt.s32 	%p4, %r26, 1;
	mov.f32 	%f140, 0f00000000;
	@%p4 bra 	$L__BB0_14;
	add.s32 	%r30, %r2, 1;
	mad.lo.s32 	%r3, %r25, %r1, %r2;
	min.u32 	%r4, %r30, %r26;
	and.b32  	%r5, %r4, 15;
	setp.lt.u32 	%p5, %r4, 16;
	mov.f32 	%f140, 0f00000000;
	mov.b32 	%r37, 0;
	@%p5 bra 	$L__BB0_5;
	and.b32  	%r37, %r4, 2032;
	neg.s32 	%r35, %r37;
	add.s64 	%rd29, %rd1, 32;
	add.s64 	%rd4, %rd2, -28;
	mov.f32 	%f140, 0f00000000;
	mov.u32 	%r34, %r3;
$L__BB0_4:
	.pragma "nounroll";
	mul.wide.s32 	%rd13, %r34, 4;
	add.s64 	%rd14, %rd4, %rd13;
	ld.global.f32 	%f18, [%rd14+28];
	// begin inline asm
	{  cvt.rn.f16.f32 %rs1, %f18;}

	// end inline asm
	ld.global.f32 	%f19, [%rd29+-32];
	// begin inline asm
	{  cvt.rn.f16.f32 %rs2, %f19;}

	// end inline asm
	// begin inline asm
	{mul.f16 %rs3,%rs1,%rs2;
}
	// end inline asm
	// begin inline asm
	{  cvt.f32.f16 %f20, %rs3;}

	// end inline asm
	add.f32 	%f66, %f140, %f20;
	ld.global.f32 	%f21, [%rd14+24];
	// begin inline asm
	{  cvt.rn.f16.f32 %rs7, %f21;}

	// end inline asm
	ld.global.f32 	%f22, [%rd29+-28];
	// begin inline asm
	{  cvt.rn.f16.f32 %rs8, %f22;}

	// end inline asm
	// begin inline asm
	{mul.f16 %rs9,%rs7,%rs8;
}
	// end inline asm
	// begin inline asm
	{  cvt.f32.f16 %f23, %rs9;}

	// end inline asm
	add.f32 	%f67, %f66, %f23;
	ld.global.f32 	%f24, [%rd14+20];
	// begin inline asm
	{  cvt.rn.f16.f32 %rs13, %f24;}

	// end inline asm
	ld.global.f32 	%f25, [%rd29+-24];
	// begin inline asm
	{  cvt.rn.f16.f32 %rs14, %f25;}

	// end inline asm
	// begin inline asm
	{mul.f16 %rs15,%rs13,%rs14;
}
	// end inline asm
	// begin inline asm
	{  cvt.f32.f16 %f26, %rs15;}

	// end inline asm
	add.f32 	%f68, %f67, %f26;
	ld.global.f32 	%f27, [%rd14+16];
	// begin inline asm
	{  cvt.rn.f16.f32 %rs19, %f27;}

	// end inline asm
	ld.global.f32 	%f28, [%rd29+-20];
	// begin inline asm
	{  cvt.rn.f16.f32 %rs20, %f28;}

	// end inline asm
	// begin inline asm
	{mul.f16 %rs21,%rs19,%rs20;
}
	// end inline asm
	// begin inline asm
	{  cvt.f32.f16 %f29, %rs21;}

	// end inline asm
	add.f32 	%f69, %f68, %f29;
	ld.global.f32 	%f30, [%rd14+12];
	// begin inline asm
	{  cvt.rn.f16.f32 %rs25, %f30;}

	// end inline asm
	ld.global.f32 	%f31, [%rd29+-16];
	// begin inline asm
	{  cvt.rn.f16.f32 %rs26, %f31;}

	// end inline asm
	// begin inline asm
	{mul.f16 %rs27,%rs25,%rs26;
}
	// end inline asm
	// begin inline asm
	{  cvt.f32.f16 %f32, %rs27;}

	// end inline asm
	add.f32 	%f70, %f69, %f32;
	ld.global.f32 	%f33, [%rd14+8];
	// begin inline asm
	{  cvt.rn.f16.f32 %rs31, %f33;}

	// end inline asm
	ld.global.f32 	%f34, [%rd29+-12];
	// begin inline asm
	{  cvt.rn.f16.f32 %rs32, %f34;}

	// end inline asm
	// begin inline asm
	{mul.f16 %rs33,%rs31,%rs32;
}
	// end inline asm
	// begin inline asm
	{  cvt.f32.f16 %f35, %rs33;}

	// end inline asm
	add.f32 	%f71, %f70, %f35;
	ld.global.f32 	%f36, [%rd14+4];
	// begin inline asm
	{  cvt.rn.f16.f32 %rs37, %f36;}

	// end inline asm
	ld.global.f32 	%f37, [%rd29+-8];
	// begin inline asm
	{  cvt.rn.f16.f32 %rs38, %f37;}

	// end inline asm
	// begin inline asm
	{mul.f16 %rs39,%rs37,%rs38;
}
	// end inline asm
	// begin inline asm
	{  cvt.f32.f16 %f38, %rs39;}

	// end inline asm
	add.f32 	%f72, %f71, %f38;
	ld.global.f32 	%f39, [%rd14];
	// begin inline asm
	{  cvt.rn.f16.f32 %rs43, %f39;}

	// end inline asm
	ld.global.f32 	%f40, [%rd29+-4];
	// begin inline asm
	{  cvt.rn.f16.f32 %rs44, %f40;}

	// end inline asm
	// begin inline asm
	{mul.f16 %rs45,%rs43,%rs44;
}
	// end inline asm
	// begin inline asm
	{  cvt.f32.f16 %f41, %rs45;}

	// end inline asm
	add.f32 	%f73, %f72, %f41;
	ld.global.f32 	%f42, [%rd14+-4];
	// begin inline asm
	{  cvt.rn.f16.f32 %rs49, %f42;}

	// end inline asm
	ld.global.f32 	%f43, [%rd29];
	// begin inline asm
	{  cvt.rn.f16.f32 %rs50, %f43;}

	// end inline asm
	// begin inline asm
	{mul.f16 %rs51,%rs49,%rs50;
}
	// end inline asm
	// begin inline asm
	{  cvt.f32.f16 %f44, %rs51;}

	// end inline asm
	add.f32 	%f74, %f73, %f44;
	ld.global.f32 	%f45, [%rd14+-8];
	// begin inline asm
	{  cvt.rn.f16.f32 %rs55, %f45;}

	// end inline asm
	ld.global.f32 	%f46, [%rd29+4];
	// begin inline asm
	{  cvt.rn.f16.f32 %rs56, %f46;}

	// end inline asm
	// begin inline asm
	{mul.f16 %rs57,%rs55,%rs56;
}
	// end inline asm
	// begin inline asm
	{  cvt.f32.f16 %f47, %rs57;}

	// end inline asm
	add.f32 	%f75, %f74, %f47;
	ld.global.f32 	%f48, [%rd14+-12];
	// begin inline asm
	{  cvt.rn.f16.f32 %rs61, %f48;}

	// end inline asm
	ld.global.f32 	%f49, [%rd29+8];
	// begin inline asm
	{  cvt.rn.f16.f32 %rs62, %f49;}

	// end inline asm
	// begin inline asm
	{mul.f16 %rs63,%rs61,%rs62;
}
	// end inline asm
	// begin inline asm
	{  cvt.f32.f16 %f50, %rs63;}

	// end inline asm
	add.f32 	%f76, %f75, %f50;
	ld.global.f32 	%f51, [%rd14+-16];
	// begin inline asm
	{  cvt.rn.f16.f32 %rs67, %f51;}

	// end inline asm
	ld.global.f32 	%f52, [%rd29+12];
	// begin inline asm
	{  cvt.rn.f16.f32 %rs68, %f52;}

	// end inline asm
	// begin inline asm
	{mul.f16 %rs69,%rs67,%rs68;
}
	// end inline asm
	// begin inline asm
	{  cvt.f32.f16 %f53, %rs69;}

	// end inline asm
	add.f32 	%f77, %f76, %f53;
	ld.global.f32 	%f54, [%rd14+-20];
	// begin inline asm
	{  cvt.rn.f16.f32 %rs73, %f54;}

	// end inline asm
	ld.global.f32 	%f55, [%rd29+16];
	// begin inline asm
	{  cvt.rn.f16.f32 %rs74, %f55;}

	// end inline asm
	// begin inline asm
	{mul.f16 %rs75,%rs73,%rs74;
}
	// end inline asm
	// begin inline asm
	{  cvt.f32.f16 %f56, %rs75;}

	// end inline asm
	add.f32 	%f78, %f77, %f56;
	ld.global.f32 	%f57, [%rd14+-24];
	// begin inline asm
	{  cvt.rn.f16.f32 %rs79, %f57;}

	// end inline asm
	ld.global.f32 	%f58, [%rd29+20];
	// begin inline asm
	{  cvt.rn.f16.f32 %rs80, %f58;}

	// end inline asm
	// begin inline asm
	{mul.f16 %rs81,%rs79,%rs80;
}
	// end inline asm
	// begin inline asm
	{  cvt.f32.f16 %f59, %rs81;}

	// end inline asm
	add.f32 	%f79, %f78, %f59;
	ld.global.f32 	%f60, [%rd14+-28];
	// begin inline asm
	{  cvt.rn.f16.f32 %rs85, %f60;}

	// end inline asm
	ld.global.f32 	%f61, [%rd29+24];
	// begin inline asm
	{  cvt.rn.f16.f32 %rs86, %f61;}

	// end inline asm
	// begin inline asm
	{mul.f16 %rs87,%rs85,%rs86;
}
	// end inline asm
	// begin inline asm
	{  cvt.f32.f16 %f62, %rs87;}

	// end inline asm
	add.f32 	%f80, %f79, %f62;
	ld.global.f32 	%f63, [%rd14+-32];
	// begin inline asm
	{  cvt.rn.f16.f32 %rs91, %f63;}

	// end inline asm
	ld.global.f32 	%f64, [%rd29+28];
	// begin inline asm
	{  cvt.rn.f16.f32 %rs92, %f64;}

	// end inline asm
	// begin inline asm
	{mul.f16 %rs93,%rs91,%rs92;
}
	// end inline asm
	// begin inline asm
	{  cvt.f32.f16 %f65, %rs93;}

	// end inline asm
	add.f32 	%f140, %f80, %f65;
	add.s32 	%r35, %r35, 16;
	add.s64 	%rd29, %rd29, 64;
	add.s32 	%r34, %r34, -16;
	setp.ne.s32 	%p6, %r35, 0;
	@%p6 bra 	$L__BB0_4;
$L__BB0_5:
	setp.eq.s32 	%p7, %r5, 0;
	@%p7 bra 	$L__BB0_14;
	and.b32  	%r13, %r4, 7;
	setp.lt.u32 	%p8, %r5, 8;
	@%p8 bra 	$L__BB0_8;
	sub.s32 	%r31, %r3, %r37;
	mul.wide.s32 	%rd15, %r31, 4;
	add.s64 	%rd16, %rd2, %rd15;
	ld.global.f32 	%f82, [%rd16];
	// begin inline asm
	{  cvt.rn.f16.f32 %rs97, %f82;}

	// end inline asm
	mul.wide.u32 	%rd17, %r37, 4;
	add.s64 	%rd18, %rd1, %rd17;
	ld.global.f32 	%f83, [%rd18];
	// begin inline asm
	{  cvt.rn.f16.f32 %rs98, %f83;}

	// end inline asm
	// begin inline asm
	{mul.f16 %rs99,%rs97,%rs98;
}
	// end inline asm
	// begin inline asm
	{  cvt.f32.f16 %f84, %rs99;}

	// end inline asm
	add.f32 	%f106, %f140, %f84;
	ld.global.f32 	%f85, [%rd16+-4];
	// begin inline asm
	{  cvt.rn.f16.f32 %rs103, %f85;}

	// end inline asm
	ld.global.f32 	%f86, [%rd18+4];
	// begin inline asm
	{  cvt.rn.f16.f32 %rs104, %f86;}

	// end inline asm
	// begin inline asm
	{mul.f16 %rs105,%rs103,%rs104;
}
	// end inline asm
	// begin inline asm
	{  cvt.f32.f16 %f87, %rs105;}

	// end inline asm
	add.f32 	%f107, %f106, %f87;
	ld.global.f32 	%f88, [%rd16+-8];
	// begin inline asm
	{  cvt.rn.f16.f32 %rs109, %f88;}

	// end inline asm
	ld.global.f32 	%f89, [%rd18+8];
	// begin inline asm
	{  cvt.rn.f16.f32 %rs110, %f89;}

	// end inline asm
	// begin inline asm
	{mul.f16 %rs111,%rs109,%rs110;
}
	// end inline asm
	// begin inline asm
	{  cvt.f32.f16 %f90, %rs111;}

	// end inline asm
	add.f32 	%f108, %f107, %f90;
	ld.global.f32 	%f91, [%rd16+-12];
	// begin inline asm
	{  cvt.rn.f16.f32 %rs115, %f91;}

	// end inline asm
	ld.global.f32 	%f92, [%rd18+12];
	// begin inline asm
	{  cvt.rn.f16.f32 %rs116, %f92;}

	// end inline asm
	// begin inline asm
	{mul.f16 %rs117,%rs115,%rs116;
}
	// end inline asm
	// begin inline asm
	{  cvt.f32.f16 %f93, %rs117;}

	// end inline asm
	add.f32 	%f109, %f108, %f93;
	ld.global.f32 	%f94, [%rd16+-16];
	// begin inline asm
	{  cvt.rn.f16.f32 %rs121, %f94;}

	// end inline asm
	ld.global.f32 	%f95, [%rd18+16];
	// begin inline asm
	{  cvt.rn.f16.f32 %rs122, %f95;}

	// end inline asm
	// begin inline asm
	{mul.f16 %rs123,%rs121,%rs122;
}
	// end inline asm
	// begin inline asm
	{  cvt.f32.f16 %f96, %rs123;}

	// end inline asm
	add.f32 	%f110, %f109, %f96;
	ld.global.f32 	%f97, [%rd16+-20];
	// begin inline asm
	{  cvt.rn.f16.f32 %rs127, %f97;}

	// end inline asm
	ld.global.f32 	%f98, [%rd18+20];
	// begin inline asm
	{  cvt.rn.f16.f32 %rs128, %f98;}

	// end inline asm
	// begin inline asm
	{mul.f16 %rs129,%rs127,%rs128;
}
	// end inline asm
	// begin inline asm
	{  cvt.f32.f16 %f99, %rs129;}

	// end inline asm
	add.f32 	%f111, %f110, %f99;
	ld.global.f32 	%f100, [%rd16+-24];
	// begin inline asm
	{  cvt.rn.f16.f32 %rs133, %f100;}

	// end inline asm
	ld.global.f32 	%f101, [%rd18+24];
	// begin inline asm
	{  cvt.rn.f16.f32 %rs134, %f101;}

	// end inline asm
	// begin inline asm
	{mul.f16 %rs135,%rs133,%rs134;
}
	// end inline asm
	// begin inline asm
	{  cvt.f32.f16 %f102, %rs135;}

	// end inline asm
	add.f32 	%f112, %f111, %f102;
	ld.global.f32 	%f103, [%rd16+-28];
	// begin inline asm
	{  cvt.rn.f16.f32 %rs139, %f103;}

	// end inline asm
	ld.global.f32 	%f104, [%rd18+28];
	// begin inline asm
	{  cvt.rn.f16.f32 %rs140, %f104;}

	// end inline asm
	// begin inline asm
	{mul.f16 %rs141,%rs139,%rs140;
}
	// end inline asm
	// begin inline asm
	{  cvt.f32.f16 %f105, %rs141;}

	// end inline asm
	add.f32 	%f140, %f112, %f105;
	add.s32 	%r37, %r37, 8;
$L__BB0_8:
	setp.eq.s32 	%p9, %r13, 0;
	@%p9 bra 	$L__BB0_14;
	and.b32  	%r16, %r4, 3;
	setp.lt.u32 	%p10, %r13, 4;
	@%p10 bra 	$L__BB0_11;
	sub.s32 	%r32, %r3, %r37;
	mul.wide.s32 	%rd19, %r32, 4;
	add.s64 	%rd20, %rd2, %rd19;
	ld.global.f32 	%f114, [%rd20];
	// begin inline asm
	{  cvt.rn.f16.f32 %rs145, %f114;}

	// end inline asm
	mul.wide.u32 	%rd21, %r37, 4;
	add.s64 	%rd22, %rd1, %rd21;
	ld.global.f32 	%f115, [%rd22];
	// begin inline asm
	{  cvt.rn.f16.f32 %rs146, %f115;}

	// end inline asm
	// begin inline asm
	{mul.f16 %rs147,%rs145,%rs146;
}
	// end inline asm
	// begin inline asm
	{  cvt.f32.f16 %f116, %rs147;}

	// end inline asm
	add.f32 	%f126, %f140, %f116;
	ld.global.f32 	%f117, [%rd20+-4];
	// begin inline asm
	{  cvt.rn.f16.f32 %rs151, %f117;}

	// end inline asm
	ld.global.f32 	%f118, [%rd22+4];
	// begin inline asm
	{  cvt.rn.f16.f32 %rs152, %f118;}

	// end inline asm
	// begin inline asm
	{mul.f16 %rs153,%rs151,%rs152;
}
	// end inline asm
	// begin inline asm
	{  cvt.f32.f16 %f119, %rs153;}

	// end inline asm
	add.f32 	%f127, %f126, %f119;
	ld.global.f32 	%f120, [%rd20+-8];
	// begin inline asm
	{  cvt.rn.f16.f32 %rs157, %f120;}

	// end inline asm
	ld.global.f32 	%f121, [%rd22+8];
	// begin inline asm
	{  cvt.rn.f16.f32 %rs158, %f121;}

	// end inline asm
	// begin inline asm
	{mul.f16 %rs159,%rs157,%rs158;
}
	// end inline asm
	// begin inline asm
	{  cvt.f32.f16 %f122, %rs159;}

	// end inline asm
	add.f32 	%f128, %f127, %f122;
	ld.global.f32 	%f123, [%rd20+-12];
	// begin inline asm
	{  cvt.rn.f16.f32 %rs163, %f123;}

	// end inline asm
	ld.global.f32 	%f124, [%rd22+12];
	// begin inline asm
	{  cvt.rn.f16.f32 %rs164, %f124;}

	// end inline asm
	// begin inline asm
	{mul.f16 %rs165,%rs163,%rs164;
}
	// end inline asm
	// begin inline asm
	{  cvt.f32.f16 %f125, %rs165;}

	// end inline asm
	add.f32 	%f140, %f128, %f125;
	add.s32 	%r37, %r37, 4;
$L__BB0_11:
	setp.eq.s32 	%p11, %r16, 0;
	@%p11 bra 	$L__BB0_14;
	mul.wide.u32 	%rd23, %r37, 4;
	add.s64 	%rd30, %rd1, %rd23;
	sub.s32 	%r40, %r3, %r37;
	neg.s32 	%r39, %r16;
$L__BB0_13:
	.pragma "nounroll";
	mul.wide.s32 	%rd24, %r40, 4;
	add.s64 	%rd25, %rd2, %rd24;
	ld.global.f32 	%f129, [%rd25];
	// begin inline asm
	{  cvt.rn.f16.f32 %rs169, %f129;}

	// end inline asm
	ld.global.f32 	%f130, [%rd30];
	// begin inline asm
	{  cvt.rn.f16.f32 %rs170, %f130;}

	// end inline asm
	// begin inline asm
	{mul.f16 %rs171,%rs169,%rs170;
}
	// end inline asm
	// begin inline asm
	{  cvt.f32.f16 %f131, %rs171;}

	// end inline asm
	add.f32 	%f140, %f140, %f131;
	add.s64 	%rd30, %rd30, 4;
	add.s32 	%r40, %r40, -1;
	add.s32 	%r39, %r39, 1;
	setp.ne.s32 	%p12, %r39, 0;
	@%p12 bra 	$L__BB0_13;
$L__BB0_14:
	mad.lo.s32 	%r33, %r27, %r1, %r2;
	cvta.to.global.u64 	%rd26, %rd10;
	mul.wide.u32 	%rd27, %r33, 4;
	add.s64 	%rd28, %rd26, %rd27;
	st.global.f32 	[%rd28], %f140;
$L__BB0_15:
	ret;

}


// ===== COMPILED SASS (sm_100) =====

	.target	sm_100

	.elftype	@"ET_EXEC"


//--------------------- .note.nv.tkinfo           --------------------------
	.section	.note.nv.tkinfo,"",@"SHT_NOTE"
	.sectionflags	@"SHF_NOTE_NV_TKINFO"
	.tkinfo
        /*0018*/ 	.word	0x00000002
        /*0030*/ 	.string	""
        /*0030*/ 	.string	"ptxas"
        /*0030*/ 	.string	"Cuda compilation tools, release 13.0, V13.0.88"
        /*0030*/ 	.string	"Build cuda_13.0.r13.0/compiler.36424714_0"
        /*0030*/ 	.string	"-arch sm_100 -m 64 "



//--------------------- .note.nv.cuinfo           --------------------------
	.section	.note.nv.cuinfo,"",@"SHT_NOTE"
	.sectionflags	@"SHF_NOTE_NV_CUINFO"
        /*0018*/ 	.short	0x0002
        /*001a*/ 	.short	0x0064
        /*001c*/ 	.short	0x0082
	.zero		2


//--------------------- .nv.info                  --------------------------
	.section	.nv.info,"",@"SHT_CUDA_INFO"
	.align	4


	//----- nvinfo : EIATTR_REGCOUNT
	.align		4
        /*0000*/ 	.byte	0x04, 0x2f
        /*0002*/ 	.short	(.L_1 - .L_0)
	.align		4
.L_0:
        /*0004*/ 	.word	index@(fft_conv1d_kernel)
        /*0008*/ 	.word	0x00000020


	//----- nvinfo : EIATTR_FRAME_SIZE
	.align		4
.L_1:
        /*000c*/ 	.byte	0x04, 0x11
        /*000e*/ 	.short	(.L_3 - .L_2)
	.align		4
.L_2:
        /*0010*/ 	.word	index@(fft_conv1d_kernel)
        /*0014*/ 	.word	0x00000000


	//----- nvinfo : EIATTR_MIN_STACK_SIZE
	.align		4
.L_3:
        /*0018*/ 	.byte	0x04, 0x12
        /*001a*/ 	.short	(.L_5 - .L_4)
	.align		4
.L_4:
        /*001c*/ 	.word	index@(fft_conv1d_kernel)
        /*0020*/ 	.word	0x00000000
.L_5:


//--------------------- .nv.compat                --------------------------
	.section	.nv.compat,"",@"SHT_CUDA_COMPAT_INFO"
	.align	4
        /*0000*/ 	.byte	0x02, 0x09, 0x00, 0x00, 0x02, 0x02, 0x01, 0x00, 0x02, 0x05, 0x05, 0x00, 0x03, 0x07, 0x01, 0x01
        /*0010*/ 	.byte	0x02, 0x03, 0x00, 0x00, 0x02, 0x06, 0x01, 0x00, 0x04, 0x0b, 0x08, 0x00, 0x09, 0x00, 0x00, 0x00
        /*0020*/ 	.byte	0x00, 0x00, 0x00, 0x00


//--------------------- .nv.info.fft_conv1d_kernel --------------------------
	.section	.nv.info.fft_conv1d_kernel,"",@"SHT_CUDA_INFO"
	.sectionflags	@""
	.align	4


	//----- nvinfo : EIATTR_CUDA_API_VERSION
	.align		4
        /*0000*/ 	.byte	0x04, 0x37
        /*0002*/ 	.short	(.L_7 - .L_6)
.L_6:
        /*0004*/ 	.word	0x00000082


	//----- nvinfo : EIATTR_KPARAM_INFO
	.align		4
.L_7:
        /*0008*/ 	.byte	0x04, 0x17
        /*000a*/ 	.short	(.L_9 - .L_8)
.L_8:
        /*000c*/ 	.word	0x00000000
        /*0010*/ 	.short	0x0006
        /*0012*/ 	.short	0x0024
        /*0014*/ 	.byte	0x00, 0xf0, 0x11, 0x00


	//----- nvinfo : EIATTR_KPARAM_INFO
	.align		4
.L_9:
        /*0018*/ 	.byte	0x04, 0x17
        /*001a*/ 	.short	(.L_11 - .L_10)
.L_10:
        /*001c*/ 	.word	0x00000000
        /*0020*/ 	.short	0x0005
        /*0022*/ 	.short	0x0020
        /*0024*/ 	.byte	0x00, 0xf0, 0x11, 0x00


	//----- nvinfo : EIATTR_KPARAM_INFO
	.align		4
.L_11:
        /*0028*/ 	.byte	0x04, 0x17
        /*002a*/ 	.short	(.L_13 - .L_12)
.L_12:
        /*002c*/ 	.word	0x00000000
        /*0030*/ 	.short	0x0004
        /*0032*/ 	.short	0x001c
        /*0034*/ 	.byte	0x00, 0xf0, 0x11, 0x00


	//----- nvinfo : EIATTR_KPARAM_INFO
	.align		4
.L_13:
        /*0038*/ 	.byte	0x04, 0x17
        /*003a*/ 	.short	(.L_15 - .L_14)
.L_14:
        /*003c*/ 	.word	0x00000000
        /*0040*/ 	.short	0x0003
        /*0042*/ 	.short	0x0018
        /*0044*/ 	.byte	0x00, 0xf0, 0x11, 0x00


	//----- nvinfo : EIATTR_KPARAM_INFO
	.align		4
.L_15:
        /*0048*/ 	.byte	0x04, 0x17
        /*004a*/ 	.short	(.L_17 - .L_16)
.L_16:
        /*004c*/ 	.word	0x00000000
        /*0050*/ 	.short	0x0002
        /*0052*/ 	.short	0x0010
        /*0054*/ 	.byte	0x00, 0xf5, 0x21, 0x00


	//----- nvinfo : EIATTR_KPARAM_INFO
	.align		4
.L_17:
        /*0058*/ 	.byte	0x04, 0x17
        /*005a*/ 	.short	(.L_19 - .L_18)
.L_18:
        /*005c*/ 	.word	0x00000000
        /*0060*/ 	.short	0x0001
        /*0062*/ 	.short	0x0008
        /*0064*/ 	.byte	0x00, 0xf5, 0x21, 0x00


	//----- nvinfo : EIATTR_KPARAM_INFO
	.align		4
.L_19:
        /*0068*/ 	.byte	0x04, 0x17
        /*006a*/ 	.short	(.L_21 - .L_20)
.L_20:
        /*006c*/ 	.word	0x00000000
        /*0070*/ 	.short	0x0000
        /*0072*/ 	.short	0x0000
        /*0074*/ 	.byte	0x00, 0xf5, 0x21, 0x00


	//----- nvinfo : EIATTR_SPARSE_MMA_MASK
	.align		4
.L_21:
        /*0078*/ 	.byte	0x03, 0x50
        /*007a*/ 	.short	0x0000


	//----- nvinfo : EIATTR_MAXREG_COUNT
	.align		4
        /*007c*/ 	.byte	0x03, 0x1b
        /*007e*/ 	.short	0x00ff


	//----- nvinfo : EIATTR_MERCURY_ISA_VERSION
	.align		4
        /*0080*/ 	.byte	0x03, 0x5f
        /*0082*/ 	.short	0x0101


	//----- nvinfo : EIATTR_VRC_CTA_INIT_COUNT
	.align		4
        /*0084*/ 	.byte	0x02, 0x4a
	.zero		1
	.zero		1


	//----- nvinfo : EIATTR_EXIT_INSTR_OFFSETS
	.align		4
        /*0088*/ 	.byte	0x04, 0x1c
        /*008a*/ 	.short	(.L_23 - .L_22)


	//   ....[0]....
.L_22:
        /*008c*/ 	.word	0x00000070


	//   ....[1]....
        /*0090*/ 	.word	0x00001070


	//----- nvinfo : EIATTR_CRS_STACK_SIZE
	.align		4
.L_23:
        /*0094*/ 	.byte	0x04, 0x1e
        /*0096*/ 	.short	(.L_25 - .L_24)
.L_24:
        /*0098*/ 	.word	0x00000000


	//----- nvinfo : EIATTR_CBANK_PARAM_SIZE
	.align		4
.L_25:
        /*009c*/ 	.byte	0x03, 0x19
        /*009e*/ 	.short	0x0028


	//----- nvinfo : EIATTR_PARAM_CBANK
	.align		4
        /*00a0*/ 	.byte	0x04, 0x0a
        /*00a2*/ 	.short	(.L_27 - .L_26)
	.align		4
.L_26:
        /*00a4*/ 	.word	index@(.nv.constant0.fft_conv1d_kernel)
        /*00a8*/ 	.short	0x0380
        /*00aa*/ 	.short	0x0028


	//----- nvinfo : EIATTR_SW_WAR
	.align		4
.L_27:
        /*00ac*/ 	.byte	0x04, 0x36
        /*00ae*/ 	.short	(.L_29 - .L_28)
.L_28:
        /*00b0*/ 	.word	0x00000008
.L_29:


//--------------------- .nv.callgraph             --------------------------
	.section	.nv.callgraph,"",@"SHT_CUDA_CALLGRAPH"
	.align	4
	.sectionentsize	8
	.align		4
        /*0000*/ 	.word	0x00000000
	.align		4
        /*0004*/ 	.word	0xffffffff
	.align		4
        /*0008*/ 	.word	0x00000000
	.align		4
        /*000c*/ 	.word	0xfffffffe
	.align		4
        /*0010*/ 	.word	0x00000000
	.align		4
        /*0014*/ 	.word	0xfffffffd
	.align		4
        /*0018*/ 	.word	0x00000000
	.align		4
        /*001c*/ 	.word	0xfffffffc


//--------------------- .text.fft_conv1d_kernel   --------------------------
	.section	.text.fft_conv1d_kernel,"ax",@progbits
	.align	128
        .global         fft_conv1d_kernel
        .type           fft_conv1d_kernel,@function
        .size           fft_conv1d_kernel,(.L_x_11 - fft_conv1d_kernel)
        .other          fft_conv1d_kernel,@"STO_CUDA_ENTRY STV_DEFAULT"
fft_conv1d_kernel:
.text.fft_conv1d_kernel:
[----:B------:R-:W-:Y:S01]  /*0000*/  LDC R1, c[0x0][0x37c] ;  /* 0x0000df00ff017b82 */ /* 0x000fe20000000800 */
[----:B------:R-:W0:Y:S07]  /*0010*/  S2R R0, SR_TID.X ;  /* 0x0000000000007919 */ /* 0x000e2e0000002100 */
[----:B------:R-:W0:Y:S08]  /*0020*/  LDC R9, c[0x0][0x3a4] ;  /* 0x0000e900ff097b82 */ /* 0x000e300000000800 */
[----:B------:R-:W1:Y:S08]  /*0030*/  S2UR UR4, SR_CTAID.X ;  /* 0x00000000000479c3 */ /* 0x000e700000002500 */
[----:B------:R-:W1:Y:S01]  /*0040*/  LDC R2, c[0x0][0x398] ;  /* 0x0000e600ff027b82 */ /* 0x000e620000000800 */
[----:B0-----:R-:W-:-:S04]  /*0050*/  ISETP.GE.AND P0, PT, R0, R9, PT ;  /* 0x000000090000720c */ /* 0x001fc80003f06270 */
[----:B-1----:R-:W-:-:S13]  /*0060*/  ISETP.LE.OR P0, PT, R2, UR4, P0 ;  /* 0x0000000402007c0c */ /* 0x002fda0008703670 */
[----:B------:R-:W-:Y:S05]  /*0070*/  @P0 EXIT ;  /* 0x000000000000094d */ /* 0x000fea0003800000 */
[----:B------:R-:W0:Y:S01]  /*0080*/  LDC R3, c[0x0][0x3a0] ;  /* 0x0000e800ff037b82 */ /* 0x000e220000000800 */
[----:B------:R-:W1:Y:S01]  /*0090*/  LDCU.64 UR6, c[0x0][0x358] ;  /* 0x00006b00ff0677ac */ /* 0x000e620008000a00 */
[----:B------:R-:W-:Y:S01]  /*00a0*/  HFMA2 R14, -RZ, RZ, 0, 0 ;  /* 0x00000000ff0e7431 */ /* 0x000fe200000001ff */
[----:B0-----:R-:W-:-:S13]  /*00b0*/  ISETP.GE.AND P0, PT, R3, 0x1, PT ;  /* 0x000000010300780c */ /* 0x001fda0003f06270 */
[----:B-1----:R-:W-:Y:S05]  /*00c0*/  @!P0 BRA `(.L_x_0) ;  /* 0x0000000c00d88947 */ /* 0x002fea0003800000 */
[----:B------:R-:W0:Y:S01]  /*00d0*/  LDC R5, c[0x0][0x39c] ;  /* 0x0000e700ff057b82 */ /* 0x000e220000000800 */
[----:B------:R-:W-:Y:S01]  /*00e0*/  VIADDMNMX.U32 R8, R0, 0x1, R3, PT ;  /* 0x0000000100087846 */ /* 0x000fe20003800003 */
[----:B------:R-:W-:Y:S01]  /*00f0*/  BSSY.RECONVERGENT B0, `(.L_x_1) ;  /* 0x0000079000007945 */ /* 0x000fe20003800200 */
[----:B------:R-:W-:Y:S02]  /*0100*/  MOV R14, RZ ;  /* 0x000000ff000e7202 */ /* 0x000fe40000000f00 */
[C---:B------:R-:W-:Y:S02]  /*0110*/  ISETP.GE.U32.AND P1, PT, R8.reuse, 0x10, PT ;  /* 0x000000100800780c */ /* 0x040fe40003f26070 */
[----:B------:R-:W-:Y:S02]  /*0120*/  LOP3.LUT R22, R8, 0xf, RZ, 0xc0, !PT ;  /* 0x0000000f08167812 */ /* 0x000fe400078ec0ff */
[----:B------:R-:W-:Y:S02]  /*0130*/  MOV R11, RZ ;  /* 0x000000ff000b7202 */ /* 0x000fe40000000f00 */
[----:B------:R-:W-:Y:S01]  /*0140*/  ISETP.NE.AND P0, PT, R22, RZ, PT ;  /* 0x000000ff1600720c */ /* 0x000fe20003f05270 */
[----:B0-----:R-:W-:-:S06]  /*0150*/  IMAD R10, R5, UR4, R0 ;  /* 0x00000004050a7c24 */ /* 0x001fcc000f8e0200 */
[----:B------:R-:W-:Y:S06]  /*0160*/  @!P1 BRA `(.L_x_2) ;  /* 0x0000000400c49947 */ /* 0x000fec0003800000 */
[----:B------:R-:W0:Y:S01]  /*0170*/  LDC.64 R2, c[0x0][0x380] ;  /* 0x0000e000ff027b82 */ /* 0x000e220000000a00 */
[----:B------:R-:W-:Y:S02]  /*0180*/  LOP3.LUT R11, R8, 0x7f0, RZ, 0xc0, !PT ;  /* 0x000007f0080b7812 */ /* 0x000fe400078ec0ff */
[----:B------:R-:W-:Y:S02]  /*0190*/  MOV R14, RZ ;  /* 0x000000ff000e7202 */ /* 0x000fe40000000f00 */
[----:B------:R-:W-:Y:S02]  /*01a0*/  MOV R13, R10 ;  /* 0x0000000a000d7202 */ /* 0x000fe40000000f00 */
[----:B------:R-:W-:Y:S01]  /*01b0*/  IADD3 R24, PT, PT, -R11, RZ, RZ ;  /* 0x000000ff0b187210 */ /* 0x000fe20007ffe1ff */
[----:B------:R-:W1:Y:S01]  /*01c0*/  LDC.64 R4, c[0x0][0x388] ;  /* 0x0000e200ff047b82 */ /* 0x000e620000000a00 */
[----:B0-----:R-:W-:-:S04]  /*01d0*/  IADD3 R2, P2, PT, R2, -0x1c, RZ ;  /* 0xffffffe402027810 */ /* 0x001fc80007f5e0ff */
[----:B------:R-:W-:Y:S02]  /*01e0*/  IADD3.X R3, PT, PT, R3, -0x1, RZ, P2, !PT ;  /* 0xffffffff03037810 */ /* 0x000fe400017fe4ff */
[----:B-1----:R-:W-:-:S04]  /*01f0*/  IADD3 R4, P1, PT, R4, 0x20, RZ ;  /* 0x0000002004047810 */ /* 0x002fc80007f3e0ff */
[----:B------:R-:W-:-:S09]  /*0200*/  IADD3.X R5, PT, PT, RZ, R5, RZ, P1, !PT ;  /* 0x00000005ff057210 */ /* 0x000fd20000ffe4ff */
.L_x_3:
[----:B------:R-:W-:Y:S01]  /*0210*/  IMAD.WIDE R6, R13, 0x4, R2 ;  /* 0x000000040d067825 */ /* 0x000fe200078e0202 */
[----:B------:R-:W2:Y:S04]  /*0220*/  LDG.E R15, desc[UR6][R4.64+-0x20] ;  /* 0xffffe006040f7981 */ /* 0x000ea8000c1e1900 */
[----:B------:R-:W2:Y:S04]  /*0230*/  LDG.E R12, desc[UR6][R6.64+0x1c] ;  /* 0x00001c06060c7981 */ /* 0x000ea8000c1e1900 */
[----:B------:R-:W3:Y:S04]  /*0240*/  LDG.E R26, desc[UR6][R4.64+-0x1c] ;  /* 0xffffe406041a7981 */ /* 0x000ee8000c1e1900 */
[----:B------:R-:W3:Y:S04]  /*0250*/  LDG.E R23, desc[UR6][R6.64+0x18] ;  /* 0x0000180606177981 */ /* 0x000ee8000c1e1900 */
[----:B------:R-:W4:Y:S04]  /*0260*/  LDG.E R16, desc[UR6][R4.64+-0x18] ;  /* 0xffffe80604107981 */ /* 0x000f28000c1e1900 */
[----:B------:R-:W4:Y:S04]  /*0270*/  LDG.E R19, desc[UR6][R6.64+0x14] ;  /* 0x0000140606137981 */ /* 0x000f28000c1e1900 */
[----:B------:R-:W5:Y:S04]  /*0280*/  LDG.E R17, desc[UR6][R4.64+-0x14] ;  /* 0xffffec0604117981 */ /* 0x000f68000c1e1900 */
[----:B------:R-:W5:Y:S04]  /*0290*/  LDG.E R20, desc[UR6][R6.64+0x10] ;  /* 0x0000100606147981 */ /* 0x000f68000c1e1900 */
[----:B------:R-:W5:Y:S04]  /*02a0*/  LDG.E R18, desc[UR6][R4.64+-0x10] ;  /* 0xfffff00604127981 */ /* 0x000f68000c1e1900 */
[----:B------:R-:W5:Y:S04]  /*02b0*/  LDG.E R21, desc[UR6][R6.64+0xc] ;  /* 0x00000c0606157981 */ /* 0x000f68000c1e1900 */
[----:B------:R-:W5:Y:S01]  /*02c0*/  LDG.E R29, desc[UR6][R6.64+-0x20] ;  /* 0xffffe006061d7981 */ /* 0x000f62000c1e1900 */
[----:B--2---:R-:W-:-:S03]  /*02d0*/  F2FP.F16.F32.PACK_AB R12, R15, R12 ;  /* 0x0000000c0f0c723e */ /* 0x004fc600000000ff */
[----:B------:R-:W2:Y:S02]  /*02e0*/  LDG.E R15, desc[UR6][R6.64+0x8] ;  /* 0x00000806060f7981 */ /* 0x000ea4000c1e1900 */
[----:B------:R-:W-:Y:S01]  /*02f0*/  HMUL2 R12, R12.H0_H0, R12.H1_H1 ;  /* 0x3000000c0c0c7232 */ /* 0x000fe20000000800 */
[----:B---3--:R-:W-:-:S05]  /*0300*/  F2FP.F16.F32.PACK_AB R23, R26, R23 ;  /* 0x000000171a17723e */ /* 0x008fca00000000ff */
[----:B------:R-:W-:Y:S02]  /*0310*/  HMUL2 R25, R23.H0_H0, R23.H1_H1 ;  /* 0x3000001717197232 */ /* 0x000fe40000000800 */
[----:B------:R-:W-:Y:S02]  /*0320*/  HADD2.F32 R23, -RZ, R12.H0_H0 ;  /* 0x2000000cff177230 */ /* 0x000fe40000004100 */
[----:B------:R-:W2:Y:S01]  /*0330*/  LDG.E R12, desc[UR6][R4.64+-0xc] ;  /* 0xfffff406040c7981 */ /* 0x000ea2000c1e1900 */
[----:B----4-:R-:W-:Y:S02]  /*0340*/  F2FP.F16.F32.PACK_AB R26, R16, R19 ;  /* 0x00000013101a723e */ /* 0x010fe400000000ff */
[----:B------:R-:W-:Y:S01]  /*0350*/  FADD R23, R23, R14 ;  /* 0x0000000e17177221 */ /* 0x000fe20000000000 */
[----:B------:R-:W-:Y:S01]  /*0360*/  HADD2.F32 R14, -RZ, R25.H0_H0 ;  /* 0x20000019ff0e7230 */ /* 0x000fe20000004100 */
[----:B------:R-:W3:Y:S01]  /*0370*/  LDG.E R19, desc[UR6][R4.64+-0x8] ;  /* 0xfffff80604137981 */ /* 0x000ee2000c1e1900 */
[----:B------:R-:W-:-:S03]  /*0380*/  HMUL2 R26, R26.H0_H0, R26.H1_H1 ;  /* 0x3000001a1a1a7232 */ /* 0x000fc60000000800 */
[----:B------:R-:W3:Y:S01]  /*0390*/  LDG.E R16, desc[UR6][R6.64+0x4] ;  /* 0x0000040606107981 */ /* 0x000ee2000c1e1900 */
[----:B------:R-:W-:Y:S01]  /*03a0*/  FADD R25, R23, R14 ;  /* 0x0000000e17197221 */ /* 0x000fe20000000000 */
[----:B-----5:R-:W-:Y:S02]  /*03b0*/  F2FP.F16.F32.PACK_AB R20, R17, R20 ;  /* 0x000000141114723e */ /* 0x020fe400000000ff */
[----:B------:R-:W4:Y:S04]  /*03c0*/  LDG.E R17, desc[UR6][R4.64+-0x4] ;  /* 0xfffffc0604117981 */ /* 0x000f28000c1e1900 */
[----:B------:R-:W4:Y:S01]  /*03d0*/  LDG.E R14, desc[UR6][R6.64] ;  /* 0x00000006060e7981 */ /* 0x000f22000c1e1900 */
[----:B------:R-:W-:Y:S01]  /*03e0*/  HADD2.F32 R26, -RZ, R26.H0_H0 ;  /* 0x2000001aff1a7230 */ /* 0x000fe20000004100 */
[----:B------:R-:W-:Y:S01]  /*03f0*/  F2FP.F16.F32.PACK_AB R18, R18, R21 ;  /* 0x000000151212723e */ /* 0x000fe200000000ff */
[----:B------:R-:W-:Y:S01]  /*0400*/  HMUL2 R27, R20.H0_H0, R20.H1_H1 ;  /* 0x30000014141b7232 */ /* 0x000fe20000000800 */
[----:B------:R-:W5:Y:S02]  /*0410*/  LDG.E R21, desc[UR6][R6.64+-0x4] ;  /* 0xfffffc0606157981 */ /* 0x000f64000c1e1900 */
[----:B------:R-:W-:Y:S01]  /*0420*/  FADD R25, R25, R26 ;  /* 0x0000001a19197221 */ /* 0x000fe20000000000 */
[----:B------:R-:W-:Y:S01]  /*0430*/  HMUL2 R26, R18.H0_H0, R18.H1_H1 ;  /* 0x30000012121a7232 */ /* 0x000fe20000000800 */
[----:B------:R-:W5:Y:S04]  /*0440*/  LDG.E R20, desc[UR6][R4.64+0x4] ;  /* 0x0000040604147981 */ /* 0x000f68000c1e1900 */
[----:B------:R-:W5:Y:S04]  /*0450*/  LDG.E R18, desc[UR6][R4.64] ;  /* 0x0000000604127981 */ /* 0x000f68000c1e1900 */
[----:B------:R-:W5:Y:S01]  /*0460*/  LDG.E R23, desc[UR6][R6.64+-0x8] ;  /* 0xfffff80606177981 */ /* 0x000f62000c1e1900 */
[----:B------:R-:W-:-:S02]  /*0470*/  HADD2.F32 R28, -RZ, R27.H0_H0 ;  /* 0x2000001bff1c7230 */ /* 0x000fc40000004100 */
[----:B------:R-:W-:Y:S01]  /*0480*/  HADD2.F32 R26, -RZ, R26.H0_H0 ;  /* 0x2000001aff1a7230 */ /* 0x000fe20000004100 */
[----:B------:R-:W5:Y:S02]  /*0490*/  LDG.E R27, desc[UR6][R4.64+0x1c] ;  /* 0x00001c06041b7981 */ /* 0x000f64000c1e1900 */
[----:B------:R-:W-:Y:S02]  /*04a0*/  FADD R25, R25, R28 ;  /* 0x0000001c19197221 */ /* 0x000fe40000000000 */
[----:B------:R-:W5:Y:S02]  /*04b0*/  LDG.E R28, desc[UR6][R4.64+0x18] ;  /* 0x00001806041c7981 */ /* 0x000f64000c1e1900 */
[----:B------:R-:W-:Y:S01]  /*04c0*/  FADD R25, R25, R26 ;  /* 0x0000001a19197221 */ /* 0x000fe20000000000 */
[----:B--2---:R-:W-:Y:S02]  /*04d0*/  F2FP.F16.F32.PACK_AB R12, R12, R15 ;  /* 0x0000000f0c0c723e */ /* 0x004fe400000000ff */
[----:B------:R-:W2:Y:S03]  /*04e0*/  LDG.E R15, desc[UR6][R6.64+-0xc] ;  /* 0xfffff406060f7981 */ /* 0x000ea6000c1e1900 */
[----:B------:R-:W-:Y:S01]  /*04f0*/  HMUL2 R12, R12.H0_H0, R12.H1_H1 ;  /* 0x3000000c0c0c7232 */ /* 0x000fe20000000800 */
[----:B---3--:R-:W-:-:S05]  /*0500*/  F2FP.F16.F32.PACK_AB R16, R19, R16 ;  /* 0x000000101310723e */ /* 0x008fca00000000ff */
[----:B------:R-:W-:Y:S02]  /*0510*/  HMUL2 R19, R16.H0_H0, R16.H1_H1 ;  /* 0x3000001010137232 */ /* 0x000fe40000000800 */
[----:B------:R-:W-:Y:S01]  /*0520*/  HADD2.F32 R16, -RZ, R12.H0_H0 ;  /* 0x2000000cff107230 */ /* 0x000fe20000004100 */
[----:B----4-:R-:W-:Y:S01]  /*0530*/  F2FP.F16.F32.PACK_AB R14, R17, R14 ;  /* 0x0000000e110e723e */ /* 0x010fe200000000ff */
[----:B------:R-:W2:Y:S01]  /*0540*/  LDG.E R12, desc[UR6][R4.64+0x8] ;  /* 0x00000806040c7981 */ /* 0x000ea2000c1e1900 */
[----:B------:R-:W-:Y:S02]  /*0550*/  HADD2.F32 R19, -RZ, R19.H0_H0 ;  /* 0x20000013ff137230 */ /* 0x000fe40000004100 */
[----:B------:R-:W-:Y:S01]  /*0560*/  FADD R16, R25, R16 ;  /* 0x0000001019107221 */ /* 0x000fe20000000000 */
[----:B------:R-:W-:Y:S01]  /*0570*/  HMUL2 R26, R14.H0_H0, R14.H1_H1 ;  /* 0x3000000e0e1a7232 */ /* 0x000fe20000000800 */
[----:B------:R-:W3:Y:S02]  /*0580*/  LDG.E R17, desc[UR6][R6.64+-0x10] ;  /* 0xfffff00606117981 */ /* 0x000ee4000c1e1900 */
[----:B------:R-:W-:-:S02]  /*0590*/  FADD R25, R16, R19 ;  /* 0x0000001310197221 */ /* 0x000fc40000000000 */
[----:B------:R-:W3:Y:S01]  /*05a0*/  LDG.E R14, desc[UR6][R4.64+0xc] ;  /* 0x00000c06040e7981 */ /* 0x000ee2000c1e1900 */
[----:B------:R-:W-:Y:S01]  /*05b0*/  HADD2.F32 R26, -RZ, R26.H0_H0 ;  /* 0x2000001aff1a7230 */ /* 0x000fe20000004100 */
[----:B-----5:R-:W-:Y:S02]  /*05c0*/  F2FP.F16.F32.PACK_AB R21, R18, R21 ;  /* 0x000000151215723e */ /* 0x020fe400000000ff */
[----:B------:R-:W4:Y:S01]  /*05d0*/  LDG.E R16, desc[UR6][R4.64+0x10] ;  /* 0x0000100604107981 */ /* 0x000f22000c1e1900 */
[----:B------:R-:W-:Y:S01]  /*05e0*/  F2FP.F16.F32.PACK_AB R20, R20, R23 ;  /* 0x000000171414723e */ /* 0x000fe200000000ff */
[----:B------:R-:W-:Y:S02]  /*05f0*/  FADD R18, R25, R26 ;  /* 0x0000001a19127221 */ /* 0x000fe40000000000 */
[----:B------:R-:W4:Y:S01]  /*0600*/  LDG.E R19, desc[UR6][R6.64+-0x14] ;  /* 0xffffec0606137981 */ /* 0x000f22000c1e1900 */
[----:B------:R-:W-:Y:S02]  /*0610*/  HMUL2 R26, R21.H0_H0, R21.H1_H1 ;  /* 0x30000015151a7232 */ /* 0x000fe40000000800 */
[----:B------:R-:W-:Y:S01]  /*0620*/  HMUL2 R21, R20.H0_H0, R20.H1_H1 ;  /* 0x3000001414157232 */ /* 0x000fe20000000800 */
[----:B------:R-:W5:Y:S04]  /*0630*/  LDG.E R25, desc[UR6][R6.64+-0x18] ;  /* 0xffffe80606197981 */ /* 0x000f68000c1e1900 */
[----:B------:R0:W5:Y:S04]  /*0640*/  LDG.E R20, desc[UR6][R4.64+0x14] ;  /* 0x0000140604147981 */ /* 0x000168000c1e1900 */
[----:B------:R1:W5:Y:S01]  /*0650*/  LDG.E R23, desc[UR6][R6.64+-0x1c] ;  /* 0xffffe40606177981 */ /* 0x000362000c1e1900 */
[----:B------:R-:W-:-:S02]  /*0660*/  IADD3 R24, PT, PT, R24, 0x10, RZ ;  /* 0x0000001018187810 */ /* 0x000fc40007ffe0ff */
[----:B------:R-:W-:Y:S02]  /*0670*/  F2FP.F16.F32.PACK_AB R27, R27, R29 ;  /* 0x0000001d1b1b723e */ /* 0x000fe400000000ff */
[----:B------:R-:W-:-:S03]  /*0680*/  ISETP.NE.AND P1, PT, R24, RZ, PT ;  /* 0x000000ff1800720c */ /* 0x000fc60003f25270 */
[----:B------:R-:W-:Y:S01]  /*0690*/  HMUL2 R27, R27.H0_H0, R27.H1_H1 ;  /* 0x3000001b1b1b7232 */ /* 0x000fe20000000800 */
[----:B0-----:R-:W-:-:S04]  /*06a0*/  IADD3 R4, P2, PT, R4, 0x40, RZ ;  /* 0x0000004004047810 */ /* 0x001fc80007f5e0ff */
[----:B------:R-:W-:Y:S01]  /*06b0*/  HADD2.F32 R27, -RZ, R27.H0_H0 ;  /* 0x2000001bff1b7230 */ /* 0x000fe20000004100 */
[----:B------:R-:W-:Y:S02]  /*06c0*/  IADD3.X R5, PT, PT, RZ, R5, RZ, P2, !PT ;  /* 0x00000005ff057210 */ /* 0x000fe400017fe4ff */
[----:B------:R-:W-:Y:S02]  /*06d0*/  IADD3 R13, PT, PT, R13, -0x10, RZ ;  /* 0xfffffff00d0d7810 */ /* 0x000fe40007ffe0ff */
[----:B--2---:R-:W-:Y:S01]  /*06e0*/  F2FP.F16.F32.PACK_AB R12, R12, R15 ;  /* 0x0000000f0c0c723e */ /* 0x004fe200000000ff */
[----:B------:R-:W-:-:S04]  /*06f0*/  HADD2.F32 R15, -RZ, R26.H0_H0 ;  /* 0x2000001aff0f7230 */ /* 0x000fc80000004100 */
[----:B-1----:R-:W-:Y:S02]  /*0700*/  HMUL2 R7, R12.H0_H0, R12.H1_H1 ;  /* 0x3000000c0c077232 */ /* 0x002fe40000000800 */
[----:B------:R-:W-:Y:S02]  /*0710*/  HADD2.F32 R12, -RZ, R21.H0_H0 ;  /* 0x20000015ff0c7230 */ /* 0x000fe40000004100 */
[----:B------:R-:W-:Y:S01]  /*0720*/  FADD R15, R18, R15 ;  /* 0x0000000f120f7221 */ /* 0x000fe20000000000 */
[----:B---3--:R-:W-:-:S03]  /*0730*/  F2FP.F16.F32.PACK_AB R14, R14, R17 ;  /* 0x000000110e0e723e */ /* 0x008fc600000000ff */
[----:B------:R-:W-:Y:S01]  /*0740*/  FADD R12, R15, R12 ;  /* 0x0000000c0f0c7221 */ /* 0x000fe20000000000 */
[----:B------:R-:W-:Y:S02]  /*0750*/  HADD2.F32 R15, -RZ, R7.H0_H0 ;  /* 0x20000007ff0f7230 */ /* 0x000fe40000004100 */
[----:B------:R-:W-:Y:S01]  /*0760*/  HMUL2 R14, R14.H0_H0, R14.H1_H1 ;  /* 0x3000000e0e0e7232 */ /* 0x000fe20000000800 */
[----:B----4-:R-:W-:Y:S02]  /*0770*/  F2FP.F16.F32.PACK_AB R16, R16, R19 ;  /* 0x000000131010723e */ /* 0x010fe400000000ff */
[----:B------:R-:W-:Y:S02]  /*0780*/  FADD R12, R12, R15 ;  /* 0x0000000f0c0c7221 */ /* 0x000fe40000000000 */
[----:B------:R-:W-:Y:S02]  /*0790*/  HADD2.F32 R7, -RZ, R14.H0_H0 ;  /* 0x2000000eff077230 */ /* 0x000fe40000004100 */
[----:B------:R-:W-:Y:S01]  /*07a0*/  HMUL2 R16, R16.H0_H0, R16.H1_H1 ;  /* 0x3000001010107232 */ /* 0x000fe20000000800 */
[----:B-----5:R-:W-:-:S02]  /*07b0*/  F2FP.F16.F32.PACK_AB R20, R20, R25 ;  /* 0x000000191414723e */ /* 0x020fc400000000ff */
[----:B------:R-:W-:Y:S02]  /*07c0*/  FADD R7, R12, R7 ;  /* 0x000000070c077221 */ /* 0x000fe40000000000 */
[----:B------:R-:W-:Y:S01]  /*07d0*/  HADD2.F32 R16, -RZ, R16.H0_H0 ;  /* 0x20000010ff107230 */ /* 0x000fe20000004100 */
[----:B------:R-:W-:Y:S01]  /*07e0*/  F2FP.F16.F32.PACK_AB R23, R28, R23 ;  /* 0x000000171c17723e */ /* 0x000fe200000000ff */
[----:B------:R-:W-:-:S03]  /*07f0*/  HMUL2 R20, R20.H0_H0, R20.H1_H1 ;  /* 0x3000001414147232 */ /* 0x000fc60000000800 */
[----:B------:R-:W-:Y:S01]  /*0800*/  FADD R7, R7, R16 ;  /* 0x0000001007077221 */ /* 0x000fe20000000000 */
[----:B------:R-:W-:Y:S02]  /*0810*/  HMUL2 R23, R23.H0_H0, R23.H1_H1 ;  /* 0x3000001717177232 */ /* 0x000fe40000000800 */
[----:B------:R-:W-:-:S03]  /*0820*/  HADD2.F32 R20, -RZ, R20.H0_H0 ;  /* 0x20000014ff147230 */ /* 0x000fc60000004100 */
[----:B------:R-:W-:Y:S02]  /*0830*/  HADD2.F32 R6, -RZ, R23.H0_H0 ;  /* 0x20000017ff067230 */ /* 0x000fe40000004100 */
[----:B------:R-:W-:-:S04]  /*0840*/  FADD R7, R7, R20 ;  /* 0x0000001407077221 */ /* 0x000fc80000000000 */
[----:B------:R-:W-:-:S04]  /*0850*/  FADD R6, R7, R6 ;  /* 0x0000000607067221 */ /* 0x000fc80000000000 */
[----:B------:R-:W-:Y:S01]  /*0860*/  FADD R14, R6, R27 ;  /* 0x0000001b060e7221 */ /* 0x000fe20000000000 */
[----:B------:R-:W-:Y:S06]  /*0870*/  @P1 BRA `(.L_x_3) ;  /* 0xfffffff800641947 */ /* 0x000fec000383ffff */
.L_x_2:
[----:B------:R-:W-:Y:S05]  /*0880*/  BSYNC.RECONVERGENT B0 ;  /* 0x0000000000007941 */ /* 0x000fea0003800200 */
.L_x_1:
[----:B------:R-:W-:Y:S04]  /*0890*/  BSSY.RECONVERGENT B0, `(.L_x_0) ;  /* 0x0000079000007945 */ /* 0x000fe80003800200 */
[----:B------:R-:W-:Y:S05]  /*08a0*/  @!P0 BRA `(.L_x_4) ;  /* 0x0000000400dc8947 */ /* 0x000fea0003800000 */
[----:B------:R-:W-:Y:S01]  /*08b0*/  ISETP.GE.U32.AND P0, PT, R22, 0x8, PT ;  /* 0x000000081600780c */ /* 0x000fe20003f06070 */
[----:B------:R-:W-:Y:S01]  /*08c0*/  BSSY.RECONVERGENT B1, `(.L_x_5) ;  /* 0x000003a000017945 */ /* 0x000fe20003800200 */
[----:B------:R-:W-:-:S04]  /*08d0*/  LOP3.LUT R23, R8, 0x7, RZ, 0xc0, !PT ;  /* 0x0000000708177812 */ /* 0x000fc800078ec0ff */
[----:B------:R-:W-:-:S07]  /*08e0*/  ISETP.NE.AND P1, PT, R23, RZ, PT ;  /* 0x000000ff1700720c */ /* 0x000fce0003f25270 */
[----:B------:R-:W-:Y:S06]  /*08f0*/  @!P0 BRA `(.L_x_6) ;  /* 0x0000000000d88947 */ /* 0x000fec0003800000 */
[----:B------:R-:W0:Y:S01]  /*0900*/  LDC.64 R4, c[0x0][0x380] ;  /* 0x0000e000ff047b82 */ /* 0x000e220000000a00 */
[----:B------:R-:W-:-:S07]  /*0910*/  IADD3 R7, PT, PT, R10, -R11, RZ ;  /* 0x8000000b0a077210 */ /* 0x000fce0007ffe0ff */
[----:B------:R-:W1:Y:S01]  /*0920*/  LDC.64 R2, c[0x0][0x388] ;  /* 0x0000e200ff027b82 */ /* 0x000e620000000a00 */
[----:B0-----:R-:W-:-:S05]  /*0930*/  IMAD.WIDE R4, R7, 0x4, R4 ;  /* 0x0000000407047825 */ /* 0x001fca00078e0204 */
[----:B------:R-:W2:Y:S01]  /*0940*/  LDG.E R24, desc[UR6][R4.64] ;  /* 0x0000000604187981 */ /* 0x000ea2000c1e1900 */
[----:B-1----:R-:W-:-:S03]  /*0950*/  IMAD.WIDE.U32 R2, R11, 0x4, R2 ;  /* 0x000000040b027825 */ /* 0x002fc600078e0002 */
[----:B------:R-:W3:Y:S04]  /*0960*/  LDG.E R26, desc[UR6][R4.64+-0x4] ;  /* 0xfffffc06041a7981 */ /* 0x000ee8000c1e1900 */
[----:B------:R-:W2:Y:S04]  /*0970*/  LDG.E R25, desc[UR6][R2.64] ;  /* 0x0000000602197981 */ /* 0x000ea8000c1e1900 */
[----:B------:R-:W3:Y:S04]  /*0980*/  LDG.E R27, desc[UR6][R2.64+0x4] ;  /* 0x00000406021b7981 */ /* 0x000ee8000c1e1900 */
[----:B------:R-:W4:Y:S04]  /*0990*/  LDG.E R19, desc[UR6][R4.64+-0x8] ;  /* 0xfffff80604137981 */ /* 0x000f28000c1e1900 */
[----:B------:R-:W4:Y:S04]  /*09a0*/  LDG.E R20, desc[UR6][R2.64+0x8] ;  /* 0x0000080602147981 */ /* 0x000f28000c1e1900 */
[----:B------:R-:W5:Y:S04]  /*09b0*/  LDG.E R18, desc[UR6][R4.64+-0xc] ;  /* 0xfffff40604127981 */ /* 0x000f68000c1e1900 */
        /* <DEDUP_REMOVED lines=8> */
[----:B------:R0:W5:Y:S01]  /*0a40*/  LDG.E R22, desc[UR6][R2.64+0x1c] ;  /* 0x00001c0602167981 */ /* 0x000162000c1e1900 */
[----:B------:R-:W-:-:S02]  /*0a50*/  IADD3 R11, PT, PT, R11, 0x8, RZ ;  /* 0x000000080b0b7810 */ /* 0x000fc40007ffe0ff */
[----:B--2---:R-:W-:Y:S02]  /*0a60*/  F2FP.F16.F32.PACK_AB R24, R25, R24 ;  /* 0x000000181918723e */ /* 0x004fe400000000ff */
[----:B---3--:R-:W-:-:S03]  /*0a70*/  F2FP.F16.F32.PACK_AB R26, R27, R26 ;  /* 0x0000001a1b1a723e */ /* 0x008fc600000000ff */
[----:B------:R-:W-:Y:S02]  /*0a80*/  HMUL2 R24, R24.H0_H0, R24.H1_H1 ;  /* 0x3000001818187232 */ /* 0x000fe40000000800 */
[----:B------:R-:W-:Y:S01]  /*0a90*/  HMUL2 R26, R26.H0_H0, R26.H1_H1 ;  /* 0x3000001a1a1a7232 */ /* 0x000fe20000000800 */
[----:B----4-:R-:W-:Y:S02]  /*0aa0*/  F2FP.F16.F32.PACK_AB R20, R20, R19 ;  /* 0x000000131414723e */ /* 0x010fe400000000ff */
[----:B------:R-:W-:Y:S02]  /*0ab0*/  HADD2.F32 R19, -RZ, R24.H0_H0 ;  /* 0x20000018ff137230 */ /* 0x000fe40000004100 */
[----:B------:R-:W-:Y:S02]  /*0ac0*/  HADD2.F32 R26, -RZ, R26.H0_H0 ;  /* 0x2000001aff1a7230 */ /* 0x000fe40000004100 */
[----:B------:R-:W-:Y:S01]  /*0ad0*/  HMUL2 R20, R20.H0_H0, R20.H1_H1 ;  /* 0x3000001414147232 */ /* 0x000fe20000000800 */
[----:B-----5:R-:W-:Y:S01]  /*0ae0*/  F2FP.F16.F32.PACK_AB R17, R17, R18 ;  /* 0x000000121111723e */ /* 0x020fe200000000ff */
[----:B------:R-:W-:-:S03]  /*0af0*/  FADD R19, R14, R19 ;  /* 0x000000130e137221 */ /* 0x000fc60000000000 */
[----:B------:R-:W-:Y:S02]  /*0b00*/  HADD2.F32 R20, -RZ, R20.H0_H0 ;  /* 0x20000014ff147230 */ /* 0x000fe40000004100 */
[----:B------:R-:W-:Y:S01]  /*0b10*/  HMUL2 R17, R17.H0_H0, R17.H1_H1 ;  /* 0x3000001111117232 */ /* 0x000fe20000000800 */
[----:B------:R-:W-:Y:S01]  /*0b20*/  F2FP.F16.F32.PACK_AB R6, R7, R6 ;  /* 0x000000060706723e */ /* 0x000fe200000000ff */
[----:B------:R-:W-:-:S03]  /*0b30*/  FADD R19, R19, R26 ;  /* 0x0000001a13137221 */ /* 0x000fc60000000000 */
[----:B0-----:R-:W-:Y:S02]  /*0b40*/  HADD2.F32 R2, -RZ, R17.H0_H0 ;  /* 0x20000011ff027230 */ /* 0x001fe40000004100 */
[----:B------:R-:W-:Y:S01]  /*0b50*/  HMUL2 R6, R6.H0_H0, R6.H1_H1 ;  /* 0x3000000606067232 */ /* 0x000fe20000000800 */
[----:B------:R-:W-:Y:S01]  /*0b60*/  F2FP.F16.F32.PACK_AB R12, R13, R12 ;  /* 0x0000000c0d0c723e */ /* 0x000fe200000000ff */
[----:B------:R-:W-:-:S03]  /*0b70*/  FADD R19, R19, R20 ;  /* 0x0000001413137221 */ /* 0x000fc60000000000 */
[----:B------:R-:W-:Y:S02]  /*0b80*/  HADD2.F32 R3, -RZ, R6.H0_H0 ;  /* 0x20000006ff037230 */ /* 0x000fe40000004100 */
        /* <DEDUP_REMOVED lines=8> */
[----:B------:R-:W-:Y:S02]  /*0c10*/  HMUL2 R21, R21.H0_H0, R21.H1_H1 ;  /* 0x3000001515157232 */ /* 0x000fe40000000800 */
[----:B------:R-:W-:-:S03]  /*0c20*/  FADD R2, R2, R5 ;  /* 0x0000000502027221 */ /* 0x000fc60000000000 */
[----:B------:R-:W-:Y:S02]  /*0c30*/  HADD2.F32 R21, -RZ, R21.H0_H0 ;  /* 0x20000015ff157230 */ /* 0x000fe40000004100 */
[----:B------:R-:W-:-:S04]  /*0c40*/  FADD R2, R2, R15 ;  /* 0x0000000f02027221 */ /* 0x000fc80000000000 */
[----:B------:R-:W-:-:S07]  /*0c50*/  FADD R14, R2, R21 ;  /* 0x00000015020e7221 */ /* 0x000fce0000000000 */
.L_x_6:
[----:B------:R-:W-:Y:S05]  /*0c60*/  BSYNC.RECONVERGENT B1 ;  /* 0x0000000000017941 */ /* 0x000fea0003800200 */
.L_x_5:
        /* <DEDUP_REMOVED lines=18> */
[----:B------:R-:W5:Y:S01]  /*0d90*/  LDG.E R18, desc[UR6][R4.64+0xc] ;  /* 0x00000c0604127981 */ /* 0x000f62000c1e1900 */
[----:B------:R-:W-:-:S02]  /*0da0*/  IADD3 R11, PT, PT, R11, 0x4, RZ ;  /* 0x000000040b0b7810 */ /* 0x000fc40007ffe0ff */
[----:B--2---:R-:W-:Y:S02]  /*0db0*/  F2FP.F16.F32.PACK_AB R6, R7, R6 ;  /* 0x000000060706723e */ /* 0x004fe400000000ff */
[----:B---3--:R-:W-:-:S03]  /*0dc0*/  F2FP.F16.F32.PACK_AB R12, R13, R12 ;  /* 0x0000000c0d0c723e */ /* 0x008fc600000000ff */
[----:B------:R-:W-:Y:S02]  /*0dd0*/  HMUL2 R6, R6.H0_H0, R6.H1_H1 ;  /* 0x3000000606067232 */ /* 0x000fe40000000800 */
[----:B------:R-:W-:-:S03]  /*0de0*/  HMUL2 R12, R12.H0_H0, R12.H1_H1 ;  /* 0x3000000c0c0c7232 */ /* 0x000fc60000000800 */
[----:B------:R-:W-:Y:S01]  /*0df0*/  HADD2.F32 R7, -RZ, R6.H0_H0 ;  /* 0x20000006ff077230 */ /* 0x000fe20000004100 */
[----:B----4-:R-:W-:Y:S01]  /*0e00*/  F2FP.F16.F32.PACK_AB R15, R16, R15 ;  /* 0x0000000f100f723e */ /* 0x010fe200000000ff */
[----:B------:R-:W-:-:S03]  /*0e10*/  HADD2.F32 R12, -RZ, R12.H0_H0 ;  /* 0x2000000cff0c7230 */ /* 0x000fc60000004100 */
[----:B------:R-:W-:Y:S01]  /*0e20*/  FADD R7, R14, R7 ;  /* 0x000000070e077221 */ /* 0x000fe20000000000 */
[----:B------:R-:W-:Y:S01]  /*0e30*/  HMUL2 R15, R15.H0_H0, R15.H1_H1 ;  /* 0x3000000f0f0f7232 */ /* 0x000fe20000000800 */
[----:B-----5:R-:W-:Y:S02]  /*0e40*/  F2FP.F16.F32.PACK_AB R17, R18, R17 ;  /* 0x000000111211723e */ /* 0x020fe400000000ff */
[----:B------:R-:W-:Y:S02]  /*0e50*/  FADD R7, R7, R12 ;  /* 0x0000000c07077221 */ /* 0x000fe40000000000 */
[----:B------:R-:W-:Y:S02]  /*0e60*/  HADD2.F32 R2, -RZ, R15.H0_H0 ;  /* 0x2000000fff027230 */ /* 0x000fe40000004100 */
[----:B------:R-:W-:-:S03]  /*0e70*/  HMUL2 R17, R17.H0_H0, R17.H1_H1 ;  /* 0x3000001111117232 */ /* 0x000fc60000000800 */
[----:B------:R-:W-:Y:S02]  /*0e80*/  FADD R2, R7, R2 ;  /* 0x0000000207027221 */ /* 0x000fe40000000000 */
[----:B------:R-:W-:-:S05]  /*0e90*/  HADD2.F32 R17, -RZ, R17.H0_H0 ;  /* 0x20000011ff117230 */ /* 0x000fca0000004100 */
[----:B------:R-:W-:-:S07]  /*0ea0*/  FADD R14, R2, R17 ;  /* 0x00000011020e7221 */ /* 0x000fce0000000000 */
.L_x_8:
[----:B------:R-:W-:Y:S05]  /*0eb0*/  BSYNC.RECONVERGENT B1 ;  /* 0x0000000000017941 */ /* 0x000fea0003800200 */
.L_x_7:
[----:B------:R-:W-:Y:S05]  /*0ec0*/  @!P1 BRA `(.L_x_4) ;  /* 0x0000000000549947 */ /* 0x000fea0003800000 */
[----:B------:R-:W0:Y:S01]  /*0ed0*/  LDC.64 R4, c[0x0][0x388] ;  /* 0x0000e200ff047b82 */ /* 0x000e220000000a00 */
[----:B------:R-:W-:-:S07]  /*0ee0*/  IADD3 R8, PT, PT, -R8, RZ, RZ ;  /* 0x000000ff08087210 */ /* 0x000fce0007ffe1ff */
[----:B------:R-:W1:Y:S01]  /*0ef0*/  LDC.64 R2, c[0x0][0x380] ;  /* 0x0000e000ff027b82 */ /* 0x000e620000000a00 */
[----:B0-----:R-:W-:Y:S01]  /*0f00*/  IMAD.WIDE.U32 R4, R11, 0x4, R4 ;  /* 0x000000040b047825 */ /* 0x001fe200078e0004 */
[----:B------:R-:W-:Y:S02]  /*0f10*/  IADD3 R11, PT, PT, R10, -R11, RZ ;  /* 0x8000000b0a0b7210 */ /* 0x000fe40007ffe0ff */
[----:B------:R-:W-:Y:S02]  /*0f20*/  MOV R6, R4 ;  /* 0x0000000400067202 */ /* 0x000fe40000000f00 */
[----:B------:R-:W-:-:S07]  /*0f30*/  MOV R15, R5 ;  /* 0x00000005000f7202 */ /* 0x000fce0000000f00 */
.L_x_9:
[----:B-1----:R-:W-:Y:S01]  /*0f40*/  IMAD.WIDE R4, R11, 0x4, R2 ;  /* 0x000000040b047825 */ /* 0x002fe200078e0202 */
[----:B------:R-:W-:-:S05]  /*0f50*/  MOV R7, R15 ;  /* 0x0000000f00077202 */ /* 0x000fca0000000f00 */
[----:B------:R-:W2:Y:S04]  /*0f60*/  LDG.E R4, desc[UR6][R4.64] ;  /* 0x0000000604047981 */ /* 0x000ea8000c1e1900 */
[----:B------:R0:W2:Y:S01]  /*0f70*/  LDG.E R7, desc[UR6][R6.64] ;  /* 0x0000000606077981 */ /* 0x0000a2000c1e1900 */
[----:B------:R-:W-:Y:S02]  /*0f80*/  IADD3 R8, PT, PT, R8, 0x1, RZ ;  /* 0x0000000108087810 */ /* 0x000fe40007ffe0ff */
[----:B------:R-:W-:Y:S02]  /*0f90*/  IADD3 R11, PT, PT, R11, -0x1, RZ ;  /* 0xffffffff0b0b7810 */ /* 0x000fe40007ffe0ff */
[----:B------:R-:W-:Y:S02]  /*0fa0*/  ISETP.NE.AND P0, PT, R8, RZ, PT ;  /* 0x000000ff0800720c */ /* 0x000fe40003f05270 */
[----:B0-----:R-:W-:-:S04]  /*0fb0*/  IADD3 R6, P1, PT, R6, 0x4, RZ ;  /* 0x0000000406067810 */ /* 0x001fc80007f3e0ff */
[----:B------:R-:W-:Y:S02]  /*0fc0*/  IADD3.X R15, PT, PT, RZ, R15, RZ, P1, !PT ;  /* 0x0000000fff0f7210 */ /* 0x000fe40000ffe4ff */
[----:B--2---:R-:W-:-:S05]  /*0fd0*/  F2FP.F16.F32.PACK_AB R5, R7, R4 ;  /* 0x000000040705723e */ /* 0x004fca00000000ff */
[----:B------:R-:W-:-:S05]  /*0fe0*/  HMUL2 R5, R5.H0_H0, R5.H1_H1 ;  /* 0x3000000505057232 */ /* 0x000fca0000000800 */
[----:B------:R-:W-:-:S05]  /*0ff0*/  HADD2.F32 R13, -RZ, R5.H0_H0 ;  /* 0x20000005ff0d7230 */ /* 0x000fca0000004100 */
[----:B------:R-:W-:Y:S01]  /*1000*/  FADD R14, R13, R14 ;  /* 0x0000000e0d0e7221 */ /* 0x000fe20000000000 */
[----:B------:R-:W-:Y:S06]  /*1010*/  @P0 BRA `(.L_x_9) ;  /* 0xfffffffc00c80947 */ /* 0x000fec000383ffff */
.L_x_4:
[----:B------:R-:W-:Y:S05]  /*1020*/  BSYNC.RECONVERGENT B0 ;  /* 0x0000000000007941 */ /* 0x000fea0003800200 */
.L_x_0:
[----:B------:R-:W0:Y:S01]  /*1030*/  LDC.64 R2, c[0x0][0x390] ;  /* 0x0000e400ff027b82 */ /* 0x000e220000000a00 */
[----:B------:R-:W-:-:S04]  /*1040*/  IMAD R9, R9, UR4, R0 ;  /* 0x0000000409097c24 */ /* 0x000fc8000f8e0200 */
[----:B0-----:R-:W-:-:S05]  /*1050*/  IMAD.WIDE.U32 R2, R9, 0x4, R2 ;  /* 0x0000000409027825 */ /* 0x001fca00078e0002 */
[----:B------:R-:W-:Y:S01]  /*1060*/  STG.E desc[UR6][R2.64], R14 ;  /* 0x0000000e02007986 */ /* 0x000fe2000c101906 */
[----:B------:R-:W-:Y:S05]  /*1070*/  EXIT ;  /* 0x000000000000794d */ /* 0x000fea0003800000 */
.L_x_10:
[----:B------:R-:W-:-:S00]  /*1080*/  BRA `(.L_x_10) ;  /* 0xfffffffc00fc7947 */ /* 0x000fc0000383ffff */
[----:B------:R-:W-:-:S00]  /*1090*/  NOP ;  /* 0x0000000000007918 */ /* 0x000fc00000000000 */
        /* <DEDUP_REMOVED lines=14> */
.L_x_11:


//--------------------- .nv.shared.reserved.0     --------------------------
	.section	.nv.shared.reserved.0,"aw",@nobits
	.weak		__nv_reservedSMEM_offset_0_alias
	.size		__nv_reservedSMEM_offset_0_alias, 0, 64
	.other		__nv_reservedSMEM_offset_0_alias,@"STO_CUDA_RESERVED_SHARED STV_DEFAULT"
__nv_reservedSMEM_offset_0_alias:
	.zero		0
	.zero		64


//--------------------- .nv.constant0.fft_conv1d_kernel --------------------------
	.section	.nv.constant0.fft_conv1d_kernel,"a",@progbits
	.sectionflags	@""
	.align	4
.nv.constant0.fft_conv1d_kernel:
	.zero		936


//--------------------- SYMBOLS --------------------------

	.type		.nv.reservedSmem.offset0,@object
	.size		.nv.reservedSmem.offset0,0x4
